	.headerflags	@"EF_CUDA_TEXMODE_UNIFIED EF_CUDA_64BIT_ADDRESS EF_CUDA_ACCELERATORS EF_CUDA_SM90 EF_CUDA_VIRTUAL_SM(EF_CUDA_SM90)"
	.elftype	@"ET_EXEC"


//--------------------- .nv.info                  --------------------------
	.section	.nv.info,"",@"SHT_CUDA_INFO"
	.align	4


	//----- nvinfo : EIATTR_REGCOUNT
	.align		4
        /*0000*/ 	.byte	0x04, 0x2f
        /*0002*/ 	.short	(.L_1 - .L_0)
	.align		4
.L_0:
        /*0004*/ 	.word	index@(triton_poi_fused_mul_0)
        /*0008*/ 	.word	0x00000010


	//----- nvinfo : EIATTR_MIN_STACK_SIZE
	.align		4
.L_1:
        /*000c*/ 	.byte	0x04, 0x12
        /*000e*/ 	.short	(.L_3 - .L_2)
	.align		4
.L_2:
        /*0010*/ 	.word	index@(triton_poi_fused_mul_0)
        /*0014*/ 	.word	0x00000000


	//----- nvinfo : EIATTR_FRAME_SIZE
	.align		4
.L_3:
        /*0018*/ 	.byte	0x04, 0x11
        /*001a*/ 	.short	(.L_5 - .L_4)
	.align		4
.L_4:
        /*001c*/ 	.word	index@(triton_poi_fused_mul_0)
        /*0020*/ 	.word	0x00000000


	//----- nvinfo : EIATTR_MIN_STACK_SIZE
	.align		4
.L_5:
        /*0024*/ 	.byte	0x04, 0x12
        /*0026*/ 	.short	(.L_7 - .L_6)
	.align		4
.L_6:
        /*0028*/ 	.word	index@(triton_poi_fused_mul_0)
        /*002c*/ 	.word	0x00000000
.L_7:


//--------------------- .nv.info.triton_poi_fused_mul_0 --------------------------
	.section	.nv.info.triton_poi_fused_mul_0,"",@"SHT_CUDA_INFO"
	.sectionflags	@""
	.align	4


	//----- nvinfo : EIATTR_CUDA_API_VERSION
	.align		4
        /*0000*/ 	.byte	0x04, 0x37
        /*0002*/ 	.short	(.L_9 - .L_8)
.L_8:
        /*0004*/ 	.word	0x0000007c


	//----- nvinfo : EIATTR_KPARAM_INFO
	.align		4
.L_9:
        /*0008*/ 	.byte	0x04, 0x17
        /*000a*/ 	.short	(.L_11 - .L_10)
.L_10:
        /*000c*/ 	.word	0x00000000
        /*0010*/ 	.short	0x0003
        /*0012*/ 	.short	0x0018
        /*0014*/ 	.byte	0x00, 0xf0, 0x11, 0x00


	//----- nvinfo : EIATTR_KPARAM_INFO
	.align		4
.L_11:
        /*0018*/ 	.byte	0x04, 0x17
        /*001a*/ 	.short	(.L_13 - .L_12)
.L_12:
        /*001c*/ 	.word	0x00000000
        /*0020*/ 	.short	0x0002
        /*0022*/ 	.short	0x0010
        /*0024*/ 	.byte	0x00, 0xf4, 0x21, 0x00


	//----- nvinfo : EIATTR_KPARAM_INFO
	.align		4
.L_13:
        /*0028*/ 	.byte	0x04, 0x17
        /*002a*/ 	.short	(.L_15 - .L_14)
.L_14:
        /*002c*/ 	.word	0x00000000
        /*0030*/ 	.short	0x0001
        /*0032*/ 	.short	0x0008
        /*0034*/ 	.byte	0x00, 0xf4, 0x21, 0x00


	//----- nvinfo : EIATTR_KPARAM_INFO
	.align		4
.L_15:
        /*0038*/ 	.byte	0x04, 0x17
        /*003a*/ 	.short	(.L_17 - .L_16)
.L_16:
        /*003c*/ 	.word	0x00000000
        /*0040*/ 	.short	0x0000
        /*0042*/ 	.short	0x0000
        /*0044*/ 	.byte	0x00, 0xf4, 0x21, 0x00


	//----- nvinfo : EIATTR_SPARSE_MMA_MASK
	.align		4
.L_17:
        /*0048*/ 	.byte	0x03, 0x50
        /*004a*/ 	.short	0x0000


	//----- nvinfo : EIATTR_MAXREG_COUNT
	.align		4
        /*004c*/ 	.byte	0x03, 0x1b
        /*004e*/ 	.short	0x00ff


	//----- nvinfo : EIATTR_EXIT_INSTR_OFFSETS
	.align		4
        /*0050*/ 	.byte	0x04, 0x1c
        /*0052*/ 	.short	(.L_19 - .L_18)


	//   ....[0]....
.L_18:
        /*0054*/ 	.word	0x000001e0


	//   ....[1]....
        /*0058*/ 	.word	0x00000200


	//----- nvinfo : EIATTR_REQNTID
	.align		4
.L_19:
        /*005c*/ 	.byte	0x04, 0x10
        /*005e*/ 	.short	(.L_21 - .L_20)
.L_20:
        /*0060*/ 	.word	0x00000020
        /*0064*/ 	.word	0x00000001
        /*0068*/ 	.word	0x00000001


	//----- nvinfo : EIATTR_CBANK_PARAM_SIZE
	.align		4
.L_21:
        /*006c*/ 	.byte	0x03, 0x19
        /*006e*/ 	.short	0x001c


	//----- nvinfo : EIATTR_PARAM_CBANK
	.align		4
        /*0070*/ 	.byte	0x04, 0x0a
        /*0072*/ 	.short	(.L_23 - .L_22)
	.align		4
.L_22:
        /*0074*/ 	.word	index@(.nv.constant0.triton_poi_fused_mul_0)
        /*0078*/ 	.short	0x0210
        /*007a*/ 	.short	0x001c


	//----- nvinfo : EIATTR_SW_WAR
	.align		4
.L_23:
        /*007c*/ 	.byte	0x04, 0x36
        /*007e*/ 	.short	(.L_25 - .L_24)
.L_24:
        /*0080*/ 	.word	0x00000008
.L_25:


//--------------------- .nv.callgraph             --------------------------
	.section	.nv.callgraph,"",@"SHT_CUDA_CALLGRAPH"
	.align	4
	.sectionentsize	8
	.align		4
        /*0000*/ 	.word	0x00000000
	.align		4
        /*0004*/ 	.word	0xffffffff
	.align		4
        /*0008*/ 	.word	0x00000000
	.align		4
        /*000c*/ 	.word	0xfffffffe
	.align		4
        /*0010*/ 	.word	0x00000000
	.align		4
        /*0014*/ 	.word	0xfffffffd
	.align		4
        /*0018*/ 	.word	0x00000000
	.align		4
        /*001c*/ 	.word	0xfffffffc


//--------------------- .text.triton_poi_fused_mul_0 --------------------------
	.section	.text.triton_poi_fused_mul_0,"ax",@progbits
	.align	128
        .global         triton_poi_fused_mul_0
        .type           triton_poi_fused_mul_0,@function
        .size           triton_poi_fused_mul_0,(.L_x_1 - triton_poi_fused_mul_0)
        .other          triton_poi_fused_mul_0,@"STO_CUDA_ENTRY STV_DEFAULT"
triton_poi_fused_mul_0:
.text.triton_poi_fused_mul_0:
[----:B------:R-:W0:Y:S02]  /*0000*/  LDC R1, c[0x0][0x28] ;  /* 0x00000a00ff017b82 */ /* 0x000e240000000800 */
[----:B------:R-:W1:Y:S01]  /*0010*/  S2R R0, SR_TID.X ;  /* 0x0000000000007919 */ /* 0x000e620000002100 */
[----:B------:R-:W2:Y:S01]  /*0020*/  LDC.64 R4, c[0x0][0x218] ;  /* 0x00008600ff047b82 */ /* 0x000ea20000000a00 */
[----:B------:R-:W-:Y:S01]  /*0030*/  CS2R R12, SRZ ;  /* 0x00000000000c7805 */ /* 0x000fe2000001ff00 */
[----:B------:R-:W-:Y:S01]  /*0040*/  ULDC.64 UR4, c[0x0][0x208] ;  /* 0x0000820000047ab9 */ /* 0x000fe20000000a00 */
[----:B------:R-:W3:Y:S05]  /*0050*/  S2R R9, SR_CTAID.X ;  /* 0x0000000000097919 */ /* 0x000eea0000002500 */
[----:B------:R-:W4:Y:S01]  /*0060*/  LDC.64 R2, c[0x0][0x210] ;  /* 0x00008400ff027b82 */ /* 0x000f220000000a00 */
[----:B-1----:R-:W-:Y:S01]  /*0070*/  IMAD.SHL.U32 R0, R0, 0x2, RZ ;  /* 0x0000000200007824 */ /* 0x002fe200078e00ff */
[----:B---3--:R-:W-:-:S04]  /*0080*/  SHF.R.S32.HI R6, RZ, 0x19, R9 ;  /* 0x00000019ff067819 */ /* 0x008fc80000011409 */
[----:B------:R-:W-:Y:S02]  /*0090*/  LOP3.LUT R0, R0, 0x3e, RZ, 0xc0, !PT ;  /* 0x0000003e00007812 */ /* 0x000fe400078ec0ff */
[----:B------:R-:W-:-:S03]  /*00a0*/  SGXT R6, R6, 0x1 ;  /* 0x000000010606781a */ /* 0x000fc60000000200 */
[----:B------:R-:W-:-:S04]  /*00b0*/  IMAD R9, R9, 0x40, R0 ;  /* 0x0000004009097824 */ /* 0x000fc800078e0200 */
[C---:B------:R-:W-:Y:S01]  /*00c0*/  IMAD.HI R0, R9.reuse, 0x2aaaaaab, RZ ;  /* 0x2aaaaaab09007827 */ /* 0x040fe200078e02ff */
[----:B------:R-:W-:Y:S02]  /*00d0*/  LEA.HI R6, R6, R9, RZ, 0x2 ;  /* 0x0000000906067211 */ /* 0x000fe400078f10ff */
[----:B------:R-:W-:Y:S02]  /*00e0*/  ISETP.GE.AND P0, PT, R9, 0x30, PT ;  /* 0x000000300900780c */ /* 0x000fe40003f06270 */
[----:B------:R-:W-:Y:S02]  /*00f0*/  SHF.R.S32.HI R7, RZ, 0x1, R0 ;  /* 0x00000001ff077819 */ /* 0x000fe40000011400 */
[----:B------:R-:W-:Y:S02]  /*0100*/  LOP3.LUT R6, R6, 0xfffffffc, RZ, 0xc0, !PT ;  /* 0xfffffffc06067812 */ /* 0x000fe400078ec0ff */
[----:B------:R-:W-:Y:S02]  /*0110*/  LEA.HI R0, R0, R7, RZ, 0x1 ;  /* 0x0000000700007211 */ /* 0x000fe400078f08ff */
[----:B------:R-:W-:-:S05]  /*0120*/  IADD3 R7, R9, -R6, RZ ;  /* 0x8000000609077210 */ /* 0x000fca0007ffe0ff */
[C---:B------:R-:W-:Y:S02]  /*0130*/  IMAD R11, R0.reuse, 0x4, R7 ;  /* 0x00000004000b7824 */ /* 0x040fe400078e0207 */
[----:B------:R-:W-:Y:S02]  /*0140*/  IMAD R7, R0, -0xc, R9 ;  /* 0xfffffff400077824 */ /* 0x000fe400078e0209 */
[----:B--2---:R-:W-:Y:S01]  /*0150*/  IMAD.WIDE R4, R11, 0x4, R4 ;  /* 0x000000040b047825 */ /* 0x004fe200078e0204 */
[----:B------:R-:W-:-:S03]  /*0160*/  CS2R R10, SRZ ;  /* 0x00000000000a7805 */ /* 0x000fc6000001ff00 */
[----:B----4-:R-:W-:Y:S01]  /*0170*/  IMAD.WIDE R2, R7, 0x4, R2 ;  /* 0x0000000407027825 */ /* 0x010fe200078e0202 */
[----:B------:R-:W2:Y:S01]  /*0180*/  @!P0 LDG.E.EL.64 R12, desc[UR4][R4.64] ;  /* 0x00000004040c8981 */ /* 0x000ea2000c2e1b00 */
[----:B------:R-:W1:Y:S03]  /*0190*/  LDC.64 R6, c[0x0][0x220] ;  /* 0x00008800ff067b82 */ /* 0x000e660000000a00 */
[----:B------:R-:W2:Y:S01]  /*01a0*/  @!P0 LDG.E.EL.64 R10, desc[UR4][R2.64] ;  /* 0x00000004020a8981 */ /* 0x000ea2000c2e1b00 */
[----:B-1----:R-:W-:-:S04]  /*01b0*/  IMAD.WIDE R6, R9, 0x4, R6 ;  /* 0x0000000409067825 */ /* 0x002fc800078e0206 */
[----:B--2---:R-:W-:Y:S01]  /*01c0*/  FMUL R10, R12, R10 ;  /* 0x0000000a0c0a7220 */ /* 0x004fe20000400000 */
[----:B------:R-:W-:Y:S01]  /*01d0*/  FMUL R11, R13, R11 ;  /* 0x0000000b0d0b7220 */ /* 0x000fe20000400000 */
[----:B------:R-:W-:Y:S06]  /*01e0*/  @P0 EXIT ;  /* 0x000000000000094d */ /* 0x000fec0003800000 */
[----:B------:R-:W-:Y:S01]  /*01f0*/  STG.E.64 desc[UR4][R6.64], R10 ;  /* 0x0000000a06007986 */ /* 0x000fe2000c101b04 */
[----:B------:R-:W-:Y:S05]  /*0200*/  EXIT ;  /* 0x000000000000794d */ /* 0x000fea0003800000 */
.L_x_0:
[----:B------:R-:W-:-:S00]  /*0210*/  BRA `(.L_x_0) ;  /* 0xfffffffc00fc7947 */ /* 0x000fc0000383ffff */
[----:B------:R-:W-:-:S00]  /*0220*/  NOP ;  /* 0x0000000000007918 */ /* 0x000fc00000000000 */
        /* <DEDUP_REMOVED lines=13> */
.L_x_1:


//--------------------- .nv.constant0.triton_poi_fused_mul_0 --------------------------
	.section	.nv.constant0.triton_poi_fused_mul_0,"a",@progbits
	.sectionflags	@""
	.align	4
.nv.constant0.triton_poi_fused_mul_0:
	.zero		556
